	.target	sm_90a

	.elftype	@"ET_EXEC"


//--------------------- .note.nv.tkinfo           --------------------------
	.section	.note.nv.tkinfo,"",@"SHT_NOTE"
	.sectionflags	@"SHF_NOTE_NV_TKINFO"
	.tkinfo
        /*0018*/ 	.word	0x00000002
        /*0030*/ 	.string	""
        /*0030*/ 	.string	"ptxas"
        /*0030*/ 	.string	"Cuda compilation tools, release 13.0, V13.0.88"
        /*0030*/ 	.string	"Build cuda_13.0.r13.0/compiler.36424714_0"
        /*0030*/ 	.string	"-arch sm_90a -m 64 "



//--------------------- .note.nv.cuinfo           --------------------------
	.section	.note.nv.cuinfo,"",@"SHT_NOTE"
	.sectionflags	@"SHF_NOTE_NV_CUINFO"
        /*0018*/ 	.short	0x0002
        /*001a*/ 	.short	0x005a
        /*001c*/ 	.short	0x0082
	.zero		2


//--------------------- .nv.info                  --------------------------
	.section	.nv.info,"",@"SHT_CUDA_INFO"
	.align	4


	//----- nvinfo : EIATTR_REGCOUNT
	.align		4
        /*0000*/ 	.byte	0x04, 0x2f
        /*0002*/ 	.short	(.L_1 - .L_0)
	.align		4
.L_0:
        /*0004*/ 	.word	index@(_ZN17fastertransformer16matrix_transposeIfEEvPT_PKS1_ii)
        /*0008*/ 	.word	0x0000000e


	//----- nvinfo : EIATTR_FRAME_SIZE
	.align		4
.L_1:
        /*000c*/ 	.byte	0x04, 0x11
        /*000e*/ 	.short	(.L_3 - .L_2)
	.align		4
.L_2:
        /*0010*/ 	.word	index@(_ZN17fastertransformer16matrix_transposeIfEEvPT_PKS1_ii)
        /*0014*/ 	.word	0x00000000


	//----- nvinfo : EIATTR_REGCOUNT
	.align		4
.L_3:
        /*0018*/ 	.byte	0x04, 0x2f
        /*001a*/ 	.short	(.L_5 - .L_4)
	.align		4
.L_4:
        /*001c*/ 	.word	index@(_ZN17fastertransformer16matrix_transposeI6__halfEEvPT_PKS2_ii)
        /*0020*/ 	.word	0x0000000e


	//----- nvinfo : EIATTR_FRAME_SIZE
	.align		4
.L_5:
        /*0024*/ 	.byte	0x04, 0x11
        /*0026*/ 	.short	(.L_7 - .L_6)
	.align		4
.L_6:
        /*0028*/ 	.word	index@(_ZN17fastertransformer16matrix_transposeI6__halfEEvPT_PKS2_ii)
        /*002c*/ 	.word	0x00000000


	//----- nvinfo : EIATTR_MIN_STACK_SIZE
	.align		4
.L_7:
        /*0030*/ 	.byte	0x04, 0x12
        /*0032*/ 	.short	(.L_9 - .L_8)
	.align		4
.L_8:
        /*0034*/ 	.word	index@(_ZN17fastertransformer16matrix_transposeI6__halfEEvPT_PKS2_ii)
        /*0038*/ 	.word	0x00000000


	//----- nvinfo : EIATTR_MIN_STACK_SIZE
	.align		4
.L_9:
        /*003c*/ 	.byte	0x04, 0x12
        /*003e*/ 	.short	(.L_11 - .L_10)
	.align		4
.L_10:
        /*0040*/ 	.word	index@(_ZN17fastertransformer16matrix_transposeIfEEvPT_PKS1_ii)
        /*0044*/ 	.word	0x00000000
.L_11:


//--------------------- .nv.compat                --------------------------
	.section	.nv.compat,"",@"SHT_CUDA_COMPAT_INFO"
	.align	4
        /*0000*/ 	.byte	0x02, 0x09, 0x01, 0x00, 0x02, 0x02, 0x01, 0x00, 0x02, 0x05, 0x05, 0x00, 0x03, 0x07, 0x01, 0x01
        /*0010*/ 	.byte	0x02, 0x03, 0x00, 0x00, 0x02, 0x06, 0x01, 0x00, 0x04, 0x0b, 0x08, 0x00, 0x00, 0x00, 0x00, 0x00
        /*0020*/ 	.byte	0x00, 0x00, 0x00, 0x00


//--------------------- .nv.info._ZN17fastertransformer16matrix_transposeI6__halfEEvPT_PKS2_ii --------------------------
	.section	.nv.info._ZN17fastertransformer16matrix_transposeI6__halfEEvPT_PKS2_ii,"",@"SHT_CUDA_INFO"
	.sectionflags	@""
	.align	4


	//----- nvinfo : EIATTR_CUDA_API_VERSION
	.align		4
        /*0000*/ 	.byte	0x04, 0x37
        /*0002*/ 	.short	(.L_13 - .L_12)
.L_12:
        /*0004*/ 	.word	0x00000082


	//----- nvinfo : EIATTR_KPARAM_INFO
	.align		4
.L_13:
        /*0008*/ 	.byte	0x04, 0x17
        /*000a*/ 	.short	(.L_15 - .L_14)
.L_14:
        /*000c*/ 	.word	0x00000000
        /*0010*/ 	.short	0x0003
        /*0012*/ 	.short	0x0014
        /*0014*/ 	.byte	0x00, 0xf0, 0x11, 0x00


	//----- nvinfo : EIATTR_KPARAM_INFO
	.align		4
.L_15:
        /*0018*/ 	.byte	0x04, 0x17
        /*001a*/ 	.short	(.L_17 - .L_16)
.L_16:
        /*001c*/ 	.word	0x00000000
        /*0020*/ 	.short	0x0002
        /*0022*/ 	.short	0x0010
        /*0024*/ 	.byte	0x00, 0xf0, 0x11, 0x00


	//----- nvinfo : EIATTR_KPARAM_INFO
	.align		4
.L_17:
        /*0028*/ 	.byte	0x04, 0x17
        /*002a*/ 	.short	(.L_19 - .L_18)
.L_18:
        /*002c*/ 	.word	0x00000000
        /*0030*/ 	.short	0x0001
        /*0032*/ 	.short	0x0008
        /*0034*/ 	.byte	0x00, 0xf0, 0x21, 0x00


	//----- nvinfo : EIATTR_KPARAM_INFO
	.align		4
.L_19:
        /*0038*/ 	.byte	0x04, 0x17
        /*003a*/ 	.short	(.L_21 - .L_20)
.L_20:
        /*003c*/ 	.word	0x00000000
        /*0040*/ 	.short	0x0000
        /*0042*/ 	.short	0x0000
        /*0044*/ 	.byte	0x00, 0xf0, 0x21, 0x00


	//----- nvinfo : EIATTR_SPARSE_MMA_MASK
	.align		4
.L_21:
        /*0048*/ 	.byte	0x03, 0x50
        /*004a*/ 	.short	0x0000


	//----- nvinfo : EIATTR_MAXREG_COUNT
	.align		4
        /*004c*/ 	.byte	0x03, 0x1b
        /*004e*/ 	.short	0x00ff


	//----- nvinfo : EIATTR_NUM_BARRIERS
	.align		4
        /*0050*/ 	.byte	0x02, 0x4c
        /*0052*/ 	.byte	0x01
	.zero		1


	//----- nvinfo : EIATTR_MERCURY_ISA_VERSION
	.align		4
        /*0054*/ 	.byte	0x03, 0x5f
        /*0056*/ 	.short	0x0101


	//----- nvinfo : EIATTR_EXIT_INSTR_OFFSETS
	.align		4
        /*0058*/ 	.byte	0x04, 0x1c
        /*005a*/ 	.short	(.L_23 - .L_22)


	//   ....[0]....
.L_22:
        /*005c*/ 	.word	0x000001a0


	//   ....[1]....
        /*0060*/ 	.word	0x00000250


	//----- nvinfo : EIATTR_CBANK_PARAM_SIZE
	.align		4
.L_23:
        /*0064*/ 	.byte	0x03, 0x19
        /*0066*/ 	.short	0x0018


	//----- nvinfo : EIATTR_PARAM_CBANK
	.align		4
        /*0068*/ 	.byte	0x04, 0x0a
        /*006a*/ 	.short	(.L_25 - .L_24)
	.align		4
.L_24:
        /*006c*/ 	.word	index@(.nv.constant0._ZN17fastertransformer16matrix_transposeI6__halfEEvPT_PKS2_ii)
        /*0070*/ 	.short	0x0210
        /*0072*/ 	.short	0x0018


	//----- nvinfo : EIATTR_SW_WAR
	.align		4
.L_25:
        /*0074*/ 	.byte	0x04, 0x36
        /*0076*/ 	.short	(.L_27 - .L_26)
.L_26:
        /*0078*/ 	.word	0x00000008
.L_27:


//--------------------- .nv.info._ZN17fastertransformer16matrix_transposeIfEEvPT_PKS1_ii --------------------------
	.section	.nv.info._ZN17fastertransformer16matrix_transposeIfEEvPT_PKS1_ii,"",@"SHT_CUDA_INFO"
	.sectionflags	@""
	.align	4


	//----- nvinfo : EIATTR_CUDA_API_VERSION
	.align		4
        /*0000*/ 	.byte	0x04, 0x37
        /*0002*/ 	.short	(.L_29 - .L_28)
.L_28:
        /*0004*/ 	.word	0x00000082


	//----- nvinfo : EIATTR_KPARAM_INFO
	.align		4
.L_29:
        /*0008*/ 	.byte	0x04, 0x17
        /*000a*/ 	.short	(.L_31 - .L_30)
.L_30:
        /*000c*/ 	.word	0x00000000
        /*0010*/ 	.short	0x0003
        /*0012*/ 	.short	0x0014
        /*0014*/ 	.byte	0x00, 0xf0, 0x11, 0x00


	//----- nvinfo : EIATTR_KPARAM_INFO
	.align		4
.L_31:
        /*0018*/ 	.byte	0x04, 0x17
        /*001a*/ 	.short	(.L_33 - .L_32)
.L_32:
        /*001c*/ 	.word	0x00000000
        /*0020*/ 	.short	0x0002
        /*0022*/ 	.short	0x0010
        /*0024*/ 	.byte	0x00, 0xf0, 0x11, 0x00


	//----- nvinfo : EIATTR_KPARAM_INFO
	.align		4
.L_33:
        /*0028*/ 	.byte	0x04, 0x17
        /*002a*/ 	.short	(.L_35 - .L_34)
.L_34:
        /*002c*/ 	.word	0x00000000
        /*0030*/ 	.short	0x0001
        /*0032*/ 	.short	0x0008
        /*0034*/ 	.byte	0x00, 0xf0, 0x21, 0x00


	//----- nvinfo : EIATTR_KPARAM_INFO
	.align		4
.L_35:
        /*0038*/ 	.byte	0x04, 0x17
        /*003a*/ 	.short	(.L_37 - .L_36)
.L_36:
        /*003c*/ 	.word	0x00000000
        /*0040*/ 	.short	0x0000
        /*0042*/ 	.short	0x0000
        /*0044*/ 	.byte	0x00, 0xf0, 0x21, 0x00


	//----- nvinfo : EIATTR_SPARSE_MMA_MASK
	.align		4
.L_37:
        /*0048*/ 	.byte	0x03, 0x50
        /*004a*/ 	.short	0x0000


	//----- nvinfo : EIATTR_MAXREG_COUNT
	.align		4
        /*004c*/ 	.byte	0x03, 0x1b
        /*004e*/ 	.short	0x00ff


	//----- nvinfo : EIATTR_NUM_BARRIERS
	.align		4
        /*0050*/ 	.byte	0x02, 0x4c
        /*0052*/ 	.byte	0x01
	.zero		1


	//----- nvinfo : EIATTR_MERCURY_ISA_VERSION
	.align		4
        /*0054*/ 	.byte	0x03, 0x5f
        /*0056*/ 	.short	0x0101


	//----- nvinfo : EIATTR_EXIT_INSTR_OFFSETS
	.align		4
        /*0058*/ 	.byte	0x04, 0x1c
        /*005a*/ 	.short	(.L_39 - .L_38)


	//   ....[0]....
.L_38:
        /*005c*/ 	.word	0x000001a0


	//   ....[1]....
        /*0060*/ 	.word	0x00000250


	//----- nvinfo : EIATTR_CBANK_PARAM_SIZE
	.align		4
.L_39:
        /*0064*/ 	.byte	0x03, 0x19
        /*0066*/ 	.short	0x0018


	//----- nvinfo : EIATTR_PARAM_CBANK
	.align		4
        /*0068*/ 	.byte	0x04, 0x0a
        /*006a*/ 	.short	(.L_41 - .L_40)
	.align		4
.L_40:
        /*006c*/ 	.word	index@(.nv.constant0._ZN17fastertransformer16matrix_transposeIfEEvPT_PKS1_ii)
        /*0070*/ 	.short	0x0210
        /*0072*/ 	.short	0x0018


	//----- nvinfo : EIATTR_SW_WAR
	.align		4
.L_41:
        /*0074*/ 	.byte	0x04, 0x36
        /*0076*/ 	.short	(.L_43 - .L_42)
.L_42:
        /*0078*/ 	.word	0x00000008
.L_43:


//--------------------- .nv.callgraph             --------------------------
	.section	.nv.callgraph,"",@"SHT_CUDA_CALLGRAPH"
	.align	4
	.sectionentsize	8
	.align		4
        /*0000*/ 	.word	0x00000000
	.align		4
        /*0004*/ 	.word	0xffffffff
	.align		4
        /*0008*/ 	.word	0x00000000
	.align		4
        /*000c*/ 	.word	0xfffffffe
	.align		4
        /*0010*/ 	.word	0x00000000
	.align		4
        /*0014*/ 	.word	0xfffffffd
	.align		4
        /*0018*/ 	.word	0x00000000
	.align		4
        /*001c*/ 	.word	0xfffffffc


//--------------------- .text._ZN17fastertransformer16matrix_transposeI6__halfEEvPT_PKS2_ii --------------------------
	.section	.text._ZN17fastertransformer16matrix_transposeI6__halfEEvPT_PKS2_ii,"ax",@progbits
	.align	128
        .global         _ZN17fastertransformer16matrix_transposeI6__halfEEvPT_PKS2_ii
        .type           _ZN17fastertransformer16matrix_transposeI6__halfEEvPT_PKS2_ii,@function
        .size           _ZN17fastertransformer16matrix_transposeI6__halfEEvPT_PKS2_ii,(.L_x_2 - _ZN17fastertransformer16matrix_transposeI6__halfEEvPT_PKS2_ii)
        .other          _ZN17fastertransformer16matrix_transposeI6__halfEEvPT_PKS2_ii,@"STO_CUDA_ENTRY STV_DEFAULT"
_ZN17fastertransformer16matrix_transposeI6__halfEEvPT_PKS2_ii:
.text._ZN17fastertransformer16matrix_transposeI6__halfEEvPT_PKS2_ii:
[----:B------:R-:W-:Y:S01]  /*0000*/  LDC R1, c[0x0][0x28] ;  /* 0x00000a00ff017b82 */ /* 0x000fe20000000800 */
[----:B------:R-:W0:Y:S01]  /*0010*/  S2R R4, SR_CTAID.X ;  /* 0x0000000000047919 */ /* 0x000e220000002500 */
[----:B------:R-:W-:Y:S01]  /*0020*/  ULDC.64 UR6, c[0x0][0x220] ;  /* 0x0000880000067ab9 */ /* 0x000fe20000000a00 */
[----:B------:R-:W-:Y:S01]  /*0030*/  ULDC.64 UR4, c[0x0][0x208] ;  /* 0x0000820000047ab9 */ /* 0x000fe20000000a00 */
[----:B------:R-:W0:Y:S01]  /*0040*/  S2R R9, SR_TID.X ;  /* 0x0000000000097919 */ /* 0x000e220000002100 */
[----:B------:R-:W1:Y:S01]  /*0050*/  S2R R11, SR_TID.Y ;  /* 0x00000000000b7919 */ /* 0x000e620000002200 */
[----:B------:R-:W1:Y:S01]  /*0060*/  S2R R6, SR_CTAID.Y ;  /* 0x0000000000067919 */ /* 0x000e620000002600 */
[----:B0-----:R-:W-:-:S05]  /*0070*/  IMAD R0, R4, 0x20, R9 ;  /* 0x0000002004007824 */ /* 0x001fca00078e0209 */
[----:B------:R-:W-:Y:S01]  /*0080*/  ISETP.GE.AND P0, PT, R0, UR7, PT ;  /* 0x0000000700007c0c */ /* 0x000fe2000bf06270 */
[----:B-1----:R-:W-:-:S05]  /*0090*/  IMAD R5, R6, 0x20, R11 ;  /* 0x0000002006057824 */ /* 0x002fca00078e020b */
[----:B------:R-:W-:-:S13]  /*00a0*/  ISETP.GE.OR P0, PT, R5, UR6, P0 ;  /* 0x0000000605007c0c */ /* 0x000fda0008706670 */
[----:B------:R-:W0:Y:S01]  /*00b0*/  @!P0 LDC.64 R2, c[0x0][0x218] ;  /* 0x00008600ff028b82 */ /* 0x000e220000000a00 */
[----:B------:R-:W-:-:S04]  /*00c0*/  @!P0 IMAD R5, R5, UR7, R0 ;  /* 0x0000000705058c24 */ /* 0x000fc8000f8e0200 */
[----:B0-----:R-:W-:-:S06]  /*00d0*/  @!P0 IMAD.WIDE R2, R5, 0x2, R2 ;  /* 0x0000000205028825 */ /* 0x001fcc00078e0202 */
[----:B------:R-:W2:Y:S01]  /*00e0*/  @!P0 LDG.E.U16 R2, desc[UR4][R2.64] ;  /* 0x0000000402028981 */ /* 0x000ea2000c1e1500 */
[----:B------:R-:W-:Y:S01]  /*00f0*/  @!P0 MOV R0, 0x400 ;  /* 0x0000040000008802 */ /* 0x000fe20000000f00 */
[----:B------:R-:W-:Y:S01]  /*0100*/  IMAD R7, R6, 0x20, R9 ;  /* 0x0000002006077824 */ /* 0x000fe200078e0209 */
[----:B------:R-:W-:Y:S01]  /*0110*/  LEA R4, R4, R11, 0x5 ;  /* 0x0000000b04047211 */ /* 0x000fe200078e28ff */
[----:B------:R-:W0:Y:S03]  /*0120*/  @!P0 S2R R5, SR_CgaCtaId ;  /* 0x0000000000058919 */ /* 0x000e260000008800 */
[----:B------:R-:W-:-:S04]  /*0130*/  ISETP.GE.AND P1, PT, R4, UR7, PT ;  /* 0x0000000704007c0c */ /* 0x000fc8000bf26270 */
[----:B------:R-:W-:Y:S02]  /*0140*/  ISETP.GE.OR P1, PT, R7, UR6, P1 ;  /* 0x0000000607007c0c */ /* 0x000fe40008f26670 */
[----:B0-----:R-:W-:-:S05]  /*0150*/  @!P0 LEA R0, R5, R0, 0x18 ;  /* 0x0000000005008211 */ /* 0x001fca00078ec0ff */
[----:B------:R-:W-:-:S05]  /*0160*/  @!P0 IMAD R0, R9, 0x42, R0 ;  /* 0x0000004209008824 */ /* 0x000fca00078e0200 */
[----:B------:R-:W-:-:S05]  /*0170*/  @!P0 LEA R5, R11, R0, 0x1 ;  /* 0x000000000b058211 */ /* 0x000fca00078e08ff */
[----:B--2---:R0:W-:Y:S01]  /*0180*/  @!P0 STS.U16 [R5], R2 ;  /* 0x0000000205008388 */ /* 0x0041e20000000400 */
[----:B------:R-:W-:Y:S06]  /*0190*/  BAR.SYNC.DEFER_BLOCKING 0x0 ;  /* 0x0000000000007b1d */ /* 0x000fec0000010000 */
[----:B------:R-:W-:Y:S05]  /*01a0*/  @P1 EXIT ;  /* 0x000000000000194d */ /* 0x000fea0003800000 */
[----:B------:R-:W1:Y:S01]  /*01b0*/  S2R R3, SR_CgaCtaId ;  /* 0x0000000000037919 */ /* 0x000e620000008800 */
[----:B------:R-:W-:Y:S01]  /*01c0*/  MOV R0, 0x400 ;  /* 0x0000040000007802 */ /* 0x000fe20000000f00 */
[----:B------:R-:W-:-:S03]  /*01d0*/  IMAD R7, R4, UR6, R7 ;  /* 0x0000000604077c24 */ /* 0x000fc6000f8e0207 */
[----:B-1----:R-:W-:Y:S02]  /*01e0*/  LEA R0, R3, R0, 0x18 ;  /* 0x0000000003007211 */ /* 0x002fe400078ec0ff */
[----:B0-----:R-:W0:Y:S03]  /*01f0*/  LDC.64 R2, c[0x0][0x210] ;  /* 0x00008400ff027b82 */ /* 0x001e260000000a00 */
[----:B------:R-:W-:-:S04]  /*0200*/  IMAD R0, R11, 0x42, R0 ;  /* 0x000000420b007824 */ /* 0x000fc800078e0200 */
[----:B------:R-:W-:-:S05]  /*0210*/  IMAD R0, R9, 0x2, R0 ;  /* 0x0000000209007824 */ /* 0x000fca00078e0200 */
[----:B------:R-:W1:Y:S01]  /*0220*/  LDS.U16 R5, [R0] ;  /* 0x0000000000057984 */ /* 0x000e620000000400 */
[----:B0-----:R-:W-:-:S05]  /*0230*/  IMAD.WIDE R2, R7, 0x2, R2 ;  /* 0x0000000207027825 */ /* 0x001fca00078e0202 */
[----:B-1----:R-:W-:Y:S01]  /*0240*/  STG.E.U16 desc[UR4][R2.64], R5 ;  /* 0x0000000502007986 */ /* 0x002fe2000c101504 */
[----:B------:R-:W-:Y:S05]  /*0250*/  EXIT ;  /* 0x000000000000794d */ /* 0x000fea0003800000 */
.L_x_0:
[----:B------:R-:W-:-:S00]  /*0260*/  BRA `(.L_x_0) ;  /* 0xfffffffc00fc7947 */ /* 0x000fc0000383ffff */
[----:B------:R-:W-:-:S00]  /*0270*/  NOP ;  /* 0x0000000000007918 */ /* 0x000fc00000000000 */
        /* <DEDUP_REMOVED lines=8> */
.L_x_2:


//--------------------- .text._ZN17fastertransformer16matrix_transposeIfEEvPT_PKS1_ii --------------------------
	.section	.text._ZN17fastertransformer16matrix_transposeIfEEvPT_PKS1_ii,"ax",@progbits
	.align	128
        .global         _ZN17fastertransformer16matrix_transposeIfEEvPT_PKS1_ii
        .type           _ZN17fastertransformer16matrix_transposeIfEEvPT_PKS1_ii,@function
        .size           _ZN17fastertransformer16matrix_transposeIfEEvPT_PKS1_ii,(.L_x_3 - _ZN17fastertransformer16matrix_transposeIfEEvPT_PKS1_ii)
        .other          _ZN17fastertransformer16matrix_transposeIfEEvPT_PKS1_ii,@"STO_CUDA_ENTRY STV_DEFAULT"
_ZN17fastertransformer16matrix_transposeIfEEvPT_PKS1_ii:
.text._ZN17fastertransformer16matrix_transposeIfEEvPT_PKS1_ii:
        /* <DEDUP_REMOVED lines=14> */
[----:B------:R-:W2:Y:S01]  /*00e0*/  @!P0 LDG.E R2, desc[UR4][R2.64] ;  /* 0x0000000402028981 */ /* 0x000ea2000c1e1900 */
        /* <DEDUP_REMOVED lines=9> */
[----:B--2---:R0:W-:Y:S01]  /*0180*/  @!P0 STS [R5], R2 ;  /* 0x0000000205008388 */ /* 0x0041e20000000800 */
        /* <DEDUP_REMOVED lines=9> */
[----:B------:R-:W1:Y:S01]  /*0220*/  LDS R5, [R0] ;  /* 0x0000000000057984 */ /* 0x000e620000000800 */
[----:B0-----:R-:W-:-:S05]  /*0230*/  IMAD.WIDE R2, R7, 0x4, R2 ;  /* 0x0000000407027825 */ /* 0x001fca00078e0202 */
[----:B-1----:R-:W-:Y:S01]  /*0240*/  STG.E desc[UR4][R2.64], R5 ;  /* 0x0000000502007986 */ /* 0x002fe2000c101904 */
[----:B------:R-:W-:Y:S05]  /*0250*/  EXIT ;  /* 0x000000000000794d */ /* 0x000fea0003800000 */
.L_x_1:
        /* <DEDUP_REMOVED lines=10> */
.L_x_3:


//--------------------- .nv.shared._ZN17fastertransformer16matrix_transposeI6__halfEEvPT_PKS2_ii --------------------------
	.section	.nv.shared._ZN17fastertransformer16matrix_transposeI6__halfEEvPT_PKS2_ii,"aw",@nobits
	.sectionflags	@""
	.align	2
.nv.shared._ZN17fastertransformer16matrix_transposeI6__halfEEvPT_PKS2_ii:
	.zero		3136


//--------------------- .nv.shared.reserved.0     --------------------------
	.section	.nv.shared.reserved.0,"aw",@nobits
	.weak		__nv_reservedSMEM_offset_0_alias
	.size		__nv_reservedSMEM_offset_0_alias, 0, 0
	.other		__nv_reservedSMEM_offset_0_alias,@"STO_CUDA_RESERVED_SHARED STV_DEFAULT"
__nv_reservedSMEM_offset_0_alias:
	.zero		0


//--------------------- .nv.shared._ZN17fastertransformer16matrix_transposeIfEEvPT_PKS1_ii --------------------------
	.section	.nv.shared._ZN17fastertransformer16matrix_transposeIfEEvPT_PKS1_ii,"aw",@nobits
	.sectionflags	@""
	.align	4
.nv.shared._ZN17fastertransformer16matrix_transposeIfEEvPT_PKS1_ii:
	.zero		5248


//--------------------- .nv.constant0._ZN17fastertransformer16matrix_transposeI6__halfEEvPT_PKS2_ii --------------------------
	.section	.nv.constant0._ZN17fastertransformer16matrix_transposeI6__halfEEvPT_PKS2_ii,"a",@progbits
	.sectionflags	@""
	.align	4
.nv.constant0._ZN17fastertransformer16matrix_transposeI6__halfEEvPT_PKS2_ii:
	.zero		552


//--------------------- .nv.constant0._ZN17fastertransformer16matrix_transposeIfEEvPT_PKS1_ii --------------------------
	.section	.nv.constant0._ZN17fastertransformer16matrix_transposeIfEEvPT_PKS1_ii,"a",@progbits
	.sectionflags	@""
	.align	4
.nv.constant0._ZN17fastertransformer16matrix_transposeIfEEvPT_PKS1_ii:
	.zero		552


//--------------------- SYMBOLS --------------------------

	.type		.nv.reservedSmem.offset0,@object
	.size		.nv.reservedSmem.offset0,0x4
